//
// Generated by NVIDIA NVVM Compiler
//
// Compiler Build ID: CL-36424714
// Cuda compilation tools, release 13.0, V13.0.88
// Based on NVVM 20.0.0
//

.version 9.0
.target sm_100
.address_size 64

	// .globl	_Z10add_kernelIfEvPT_PKS0_S3_mm

.visible .entry _Z10add_kernelIfEvPT_PKS0_S3_mm(
	.param .u64 .ptr .align 1 _Z10add_kernelIfEvPT_PKS0_S3_mm_param_0,
	.param .u64 .ptr .align 1 _Z10add_kernelIfEvPT_PKS0_S3_mm_param_1,
	.param .u64 .ptr .align 1 _Z10add_kernelIfEvPT_PKS0_S3_mm_param_2,
	.param .u64 _Z10add_kernelIfEvPT_PKS0_S3_mm_param_3,
	.param .u64 _Z10add_kernelIfEvPT_PKS0_S3_mm_param_4
)
{
	.reg .pred 	%p<3>;
	.reg .b32 	%r<7>;
	.reg .b32 	%f<4>;
	.reg .b64 	%rd<17>;

	ld.param.u64 	%rd7, [_Z10add_kernelIfEvPT_PKS0_S3_mm_param_0];
	ld.param.u64 	%rd8, [_Z10add_kernelIfEvPT_PKS0_S3_mm_param_1];
	ld.param.u64 	%rd9, [_Z10add_kernelIfEvPT_PKS0_S3_mm_param_2];
	ld.param.u64 	%rd10, [_Z10add_kernelIfEvPT_PKS0_S3_mm_param_3];
	ld.param.u64 	%rd11, [_Z10add_kernelIfEvPT_PKS0_S3_mm_param_4];
	mov.u32 	%r1, %ctaid.x;
	mov.u32 	%r2, %ntid.x;
	mov.u32 	%r3, %tid.x;
	mad.lo.s32 	%r4, %r1, %r2, %r3;
	cvt.u32.u64 	%r5, %rd11;
	add.s32 	%r6, %r4, %r5;
	cvt.s64.s32 	%rd16, %r6;
	setp.le.u64 	%p1, %rd10, %rd16;
	@%p1 bra 	$L__BB0_3;
	cvta.to.global.u64 	%rd2, %rd8;
	cvta.to.global.u64 	%rd3, %rd9;
	cvta.to.global.u64 	%rd4, %rd7;
$L__BB0_2:
	shl.b64 	%rd12, %rd16, 2;
	add.s64 	%rd13, %rd2, %rd12;
	ld.global.f32 	%f1, [%rd13];
	add.s64 	%rd14, %rd3, %rd12;
	ld.global.f32 	%f2, [%rd14];
	add.f32 	%f3, %f1, %f2;
	add.s64 	%rd15, %rd4, %rd12;
	st.global.f32 	[%rd15], %f3;
	add.s64 	%rd16, %rd16, %rd11;
	setp.lt.u64 	%p2, %rd16, %rd10;
	@%p2 bra 	$L__BB0_2;
$L__BB0_3:
	ret;

}


// ===== COMPILED SASS (sm_100) =====

	.target	sm_100

	.elftype	@"ET_EXEC"


//--------------------- .note.nv.tkinfo           --------------------------
	.section	.note.nv.tkinfo,"",@"SHT_NOTE"
	.sectionflags	@"SHF_NOTE_NV_TKINFO"
	.tkinfo
        /*0018*/ 	.word	0x00000002
        /*0030*/ 	.string	""
        /*0030*/ 	.string	"ptxas"
        /*0030*/ 	.string	"Cuda compilation tools, release 13.0, V13.0.88"
        /*0030*/ 	.string	"Build cuda_13.0.r13.0/compiler.36424714_0"
        /*0030*/ 	.string	"-arch sm_100 -m 64 "



//--------------------- .note.nv.cuinfo           --------------------------
	.section	.note.nv.cuinfo,"",@"SHT_NOTE"
	.sectionflags	@"SHF_NOTE_NV_CUINFO"
        /*0018*/ 	.short	0x0002
        /*001a*/ 	.short	0x0064
        /*001c*/ 	.short	0x0082
	.zero		2


//--------------------- .nv.info                  --------------------------
	.section	.nv.info,"",@"SHT_CUDA_INFO"
	.align	4


	//----- nvinfo : EIATTR_REGCOUNT
	.align		4
        /*0000*/ 	.byte	0x04, 0x2f
        /*0002*/ 	.short	(.L_1 - .L_0)
	.align		4
.L_0:
        /*0004*/ 	.word	index@(_Z10add_kernelIfEvPT_PKS0_S3_mm)
        /*0008*/ 	.word	0x00000010


	//----- nvinfo : EIATTR_FRAME_SIZE
	.align		4
.L_1:
        /*000c*/ 	.byte	0x04, 0x11
        /*000e*/ 	.short	(.L_3 - .L_2)
	.align		4
.L_2:
        /*0010*/ 	.word	index@(_Z10add_kernelIfEvPT_PKS0_S3_mm)
        /*0014*/ 	.word	0x00000000


	//----- nvinfo : EIATTR_MIN_STACK_SIZE
	.align		4
.L_3:
        /*0018*/ 	.byte	0x04, 0x12
        /*001a*/ 	.short	(.L_5 - .L_4)
	.align		4
.L_4:
        /*001c*/ 	.word	index@(_Z10add_kernelIfEvPT_PKS0_S3_mm)
        /*0020*/ 	.word	0x00000000
.L_5:


//--------------------- .nv.compat                --------------------------
	.section	.nv.compat,"",@"SHT_CUDA_COMPAT_INFO"
	.align	4
        /*0000*/ 	.byte	0x02, 0x09, 0x00, 0x00, 0x02, 0x02, 0x01, 0x00, 0x02, 0x05, 0x05, 0x00, 0x03, 0x07, 0x01, 0x01
        /*0010*/ 	.byte	0x02, 0x03, 0x00, 0x00, 0x02, 0x06, 0x01, 0x00, 0x04, 0x0b, 0x08, 0x00, 0x09, 0x00, 0x00, 0x00
        /*0020*/ 	.byte	0x00, 0x00, 0x00, 0x00


//--------------------- .nv.info._Z10add_kernelIfEvPT_PKS0_S3_mm --------------------------
	.section	.nv.info._Z10add_kernelIfEvPT_PKS0_S3_mm,"",@"SHT_CUDA_INFO"
	.sectionflags	@""
	.align	4


	//----- nvinfo : EIATTR_CUDA_API_VERSION
	.align		4
        /*0000*/ 	.byte	0x04, 0x37
        /*0002*/ 	.short	(.L_7 - .L_6)
.L_6:
        /*0004*/ 	.word	0x00000082


	//----- nvinfo : EIATTR_KPARAM_INFO
	.align		4
.L_7:
        /*0008*/ 	.byte	0x04, 0x17
        /*000a*/ 	.short	(.L_9 - .L_8)
.L_8:
        /*000c*/ 	.word	0x00000000
        /*0010*/ 	.short	0x0004
        /*0012*/ 	.short	0x0020
        /*0014*/ 	.byte	0x00, 0xf0, 0x21, 0x00


	//----- nvinfo : EIATTR_KPARAM_INFO
	.align		4
.L_9:
        /*0018*/ 	.byte	0x04, 0x17
        /*001a*/ 	.short	(.L_11 - .L_10)
.L_10:
        /*001c*/ 	.word	0x00000000
        /*0020*/ 	.short	0x0003
        /*0022*/ 	.short	0x0018
        /*0024*/ 	.byte	0x00, 0xf0, 0x21, 0x00


	//----- nvinfo : EIATTR_KPARAM_INFO
	.align		4
.L_11:
        /*0028*/ 	.byte	0x04, 0x17
        /*002a*/ 	.short	(.L_13 - .L_12)
.L_12:
        /*002c*/ 	.word	0x00000000
        /*0030*/ 	.short	0x0002
        /*0032*/ 	.short	0x0010
        /*0034*/ 	.byte	0x00, 0xf5, 0x21, 0x00


	//----- nvinfo : EIATTR_KPARAM_INFO
	.align		4
.L_13:
        /*0038*/ 	.byte	0x04, 0x17
        /*003a*/ 	.short	(.L_15 - .L_14)
.L_14:
        /*003c*/ 	.word	0x00000000
        /*0040*/ 	.short	0x0001
        /*0042*/ 	.short	0x0008
        /*0044*/ 	.byte	0x00, 0xf5, 0x21, 0x00


	//----- nvinfo : EIATTR_KPARAM_INFO
	.align		4
.L_15:
        /*0048*/ 	.byte	0x04, 0x17
        /*004a*/ 	.short	(.L_17 - .L_16)
.L_16:
        /*004c*/ 	.word	0x00000000
        /*0050*/ 	.short	0x0000
        /*0052*/ 	.short	0x0000
        /*0054*/ 	.byte	0x00, 0xf5, 0x21, 0x00


	//----- nvinfo : EIATTR_SPARSE_MMA_MASK
	.align		4
.L_17:
        /*0058*/ 	.byte	0x03, 0x50
        /*005a*/ 	.short	0x0000


	//----- nvinfo : EIATTR_MAXREG_COUNT
	.align		4
        /*005c*/ 	.byte	0x03, 0x1b
        /*005e*/ 	.short	0x00ff


	//----- nvinfo : EIATTR_MERCURY_ISA_VERSION
	.align		4
        /*0060*/ 	.byte	0x03, 0x5f
        /*0062*/ 	.short	0x0101


	//----- nvinfo : EIATTR_VRC_CTA_INIT_COUNT
	.align		4
        /*0064*/ 	.byte	0x02, 0x4a
	.zero		1
	.zero		1


	//----- nvinfo : EIATTR_EXIT_INSTR_OFFSETS
	.align		4
        /*0068*/ 	.byte	0x04, 0x1c
        /*006a*/ 	.short	(.L_19 - .L_18)


	//   ....[0]....
.L_18:
        /*006c*/ 	.word	0x000000e0


	//   ....[1]....
        /*0070*/ 	.word	0x00000260


	//----- nvinfo : EIATTR_CRS_STACK_SIZE
	.align		4
.L_19:
        /*0074*/ 	.byte	0x04, 0x1e
        /*0076*/ 	.short	(.L_21 - .L_20)
.L_20:
        /*0078*/ 	.word	0x00000000


	//----- nvinfo : EIATTR_CBANK_PARAM_SIZE
	.align		4
.L_21:
        /*007c*/ 	.byte	0x03, 0x19
        /*007e*/ 	.short	0x0028


	//----- nvinfo : EIATTR_PARAM_CBANK
	.align		4
        /*0080*/ 	.byte	0x04, 0x0a
        /*0082*/ 	.short	(.L_23 - .L_22)
	.align		4
.L_22:
        /*0084*/ 	.word	index@(.nv.constant0._Z10add_kernelIfEvPT_PKS0_S3_mm)
        /*0088*/ 	.short	0x0380
        /*008a*/ 	.short	0x0028


	//----- nvinfo : EIATTR_SW_WAR
	.align		4
.L_23:
        /*008c*/ 	.byte	0x04, 0x36
        /*008e*/ 	.short	(.L_25 - .L_24)
.L_24:
        /*0090*/ 	.word	0x00000008
.L_25:


//--------------------- .nv.callgraph             --------------------------
	.section	.nv.callgraph,"",@"SHT_CUDA_CALLGRAPH"
	.align	4
	.sectionentsize	8
	.align		4
        /*0000*/ 	.word	0x00000000
	.align		4
        /*0004*/ 	.word	0xffffffff
	.align		4
        /*0008*/ 	.word	0x00000000
	.align		4
        /*000c*/ 	.word	0xfffffffe
	.align		4
        /*0010*/ 	.word	0x00000000
	.align		4
        /*0014*/ 	.word	0xfffffffd
	.align		4
        /*0018*/ 	.word	0x00000000
	.align		4
        /*001c*/ 	.word	0xfffffffc


//--------------------- .text._Z10add_kernelIfEvPT_PKS0_S3_mm --------------------------
	.section	.text._Z10add_kernelIfEvPT_PKS0_S3_mm,"ax",@progbits
	.align	128
        .global         _Z10add_kernelIfEvPT_PKS0_S3_mm
        .type           _Z10add_kernelIfEvPT_PKS0_S3_mm,@function
        .size           _Z10add_kernelIfEvPT_PKS0_S3_mm,(.L_x_2 - _Z10add_kernelIfEvPT_PKS0_S3_mm)
        .other          _Z10add_kernelIfEvPT_PKS0_S3_mm,@"STO_CUDA_ENTRY STV_DEFAULT"
_Z10add_kernelIfEvPT_PKS0_S3_mm:
.text._Z10add_kernelIfEvPT_PKS0_S3_mm:
[----:B------:R-:W-:Y:S01]  /*0000*/  LDC R1, c[0x0][0x37c] ;  /* 0x0000df00ff017b82 */ /* 0x000fe20000000800 */
[----:B------:R-:W0:Y:S07]  /*0010*/  S2R R3, SR_TID.X ;  /* 0x0000000000037919 */ /* 0x000e2e0000002100 */
[----:B------:R-:W0:Y:S01]  /*0020*/  S2UR UR4, SR_CTAID.X ;  /* 0x00000000000479c3 */ /* 0x000e220000002500 */
[----:B------:R-:W1:Y:S01]  /*0030*/  LDCU UR5, c[0x0][0x3a0] ;  /* 0x00007400ff0577ac */ /* 0x000e620008000800 */
[----:B------:R-:W2:Y:S06]  /*0040*/  LDCU.64 UR6, c[0x0][0x398] ;  /* 0x00007300ff0677ac */ /* 0x000eac0008000a00 */
[----:B------:R-:W0:Y:S01]  /*0050*/  LDC R0, c[0x0][0x360] ;  /* 0x0000d800ff007b82 */ /* 0x000e220000000800 */
[----:B------:R-:W3:Y:S01]  /*0060*/  LDCU.64 UR8, c[0x0][0x390] ;  /* 0x00007200ff0877ac */ /* 0x000ee20008000a00 */
[----:B------:R-:W4:Y:S01]  /*0070*/  LDCU.128 UR12, c[0x0][0x380] ;  /* 0x00007000ff0c77ac */ /* 0x000f220008000c00 */
[----:B0-----:R-:W-:Y:S01]  /*0080*/  IMAD R0, R0, UR4, R3 ;  /* 0x0000000400007c24 */ /* 0x001fe2000f8e0203 */
[----:B------:R-:W0:Y:S03]  /*0090*/  LDCU UR4, c[0x0][0x3a4] ;  /* 0x00007480ff0477ac */ /* 0x000e260008000800 */
[----:B-1----:R-:W-:-:S05]  /*00a0*/  VIADD R0, R0, UR5 ;  /* 0x0000000500007c36 */ /* 0x002fca0008000000 */
[----:B--2---:R-:W-:Y:S02]  /*00b0*/  ISETP.GE.U32.AND P0, PT, R0, UR6, PT ;  /* 0x0000000600007c0c */ /* 0x004fe4000bf06070 */
[----:B------:R-:W-:-:S04]  /*00c0*/  SHF.R.S32.HI R2, RZ, 0x1f, R0 ;  /* 0x0000001fff027819 */ /* 0x000fc80000011400 */
[----:B------:R-:W-:-:S13]  /*00d0*/  ISETP.GE.U32.AND.EX P0, PT, R2, UR7, PT, P0 ;  /* 0x0000000702007c0c */ /* 0x000fda000bf06100 */
[----:B0--34-:R-:W-:Y:S05]  /*00e0*/  @P0 EXIT ;  /* 0x000000000000094d */ /* 0x019fea0003800000 */
[----:B------:R-:W0:Y:S01]  /*00f0*/  LDC.64 R12, c[0x0][0x358] ;  /* 0x0000d600ff0c7b82 */ /* 0x000e220000000a00 */
[----:B------:R-:W-:-:S07]  /*0100*/  IMAD.MOV.U32 R11, RZ, RZ, R2 ;  /* 0x000000ffff0b7224 */ /* 0x000fce00078e0002 */
.L_x_0:
[----:B-1----:R-:W-:Y:S01]  /*0110*/  IMAD.SHL.U32 R6, R0, 0x4, RZ ;  /* 0x0000000400067824 */ /* 0x002fe200078e00ff */
[C---:B0-----:R-:W-:Y:S02]  /*0120*/  R2UR UR10, R12.reuse ;  /* 0x000000000c0a72ca */ /* 0x041fe400000e0000 */
[C---:B------:R-:W-:Y:S02]  /*0130*/  R2UR UR11, R13.reuse ;  /* 0x000000000d0b72ca */ /* 0x040fe400000e0000 */
[----:B------:R-:W-:Y:S02]  /*0140*/  R2UR UR16, R12 ;  /* 0x000000000c1072ca */ /* 0x000fe400000e0000 */
[----:B------:R-:W-:Y:S02]  /*0150*/  R2UR UR17, R13 ;  /* 0x000000000d1172ca */ /* 0x000fe400000e0000 */
[----:B------:R-:W-:Y:S02]  /*0160*/  SHF.L.U64.HI R7, R0, 0x2, R11 ;  /* 0x0000000200077819 */ /* 0x000fe4000001020b */
[----:B------:R-:W-:-:S02]  /*0170*/  IADD3 R4, P1, PT, R6, UR8, RZ ;  /* 0x0000000806047c10 */ /* 0x000fc4000ff3e0ff */
[----:B------:R-:W-:Y:S02]  /*0180*/  IADD3 R2, P0, PT, R6, UR14, RZ ;  /* 0x0000000e06027c10 */ /* 0x000fe4000ff1e0ff */
[C---:B------:R-:W-:Y:S02]  /*0190*/  IADD3.X R5, PT, PT, R7.reuse, UR9, RZ, P1, !PT ;  /* 0x0000000907057c10 */ /* 0x040fe40008ffe4ff */
[----:B------:R-:W-:-:S04]  /*01a0*/  IADD3.X R3, PT, PT, R7, UR15, RZ, P0, !PT ;  /* 0x0000000f07037c10 */ /* 0x000fc800087fe4ff */
[----:B------:R-:W2:Y:S04]  /*01b0*/  LDG.E R5, desc[UR16][R4.64] ;  /* 0x0000001004057981 */ /* 0x000ea8000c1e1900 */
[----:B------:R-:W2:Y:S01]  /*01c0*/  LDG.E R2, desc[UR10][R2.64] ;  /* 0x0000000a02027981 */ /* 0x000ea2000c1e1900 */
[----:B------:R-:W-:-:S04]  /*01d0*/  IADD3 R6, P0, PT, R6, UR12, RZ ;  /* 0x0000000c06067c10 */ /* 0x000fc8000ff1e0ff */
[----:B------:R-:W-:Y:S02]  /*01e0*/  IADD3.X R7, PT, PT, R7, UR13, RZ, P0, !PT ;  /* 0x0000000d07077c10 */ /* 0x000fe400087fe4ff */
[----:B------:R-:W-:-:S04]  /*01f0*/  IADD3 R0, P0, PT, R0, UR5, RZ ;  /* 0x0000000500007c10 */ /* 0x000fc8000ff1e0ff */
[----:B------:R-:W-:Y:S02]  /*0200*/  IADD3.X R11, PT, PT, R11, UR4, RZ, P0, !PT ;  /* 0x000000040b0b7c10 */ /* 0x000fe400087fe4ff */
[----:B------:R-:W-:-:S04]  /*0210*/  ISETP.GE.U32.AND P0, PT, R0, UR6, PT ;  /* 0x0000000600007c0c */ /* 0x000fc8000bf06070 */
[----:B------:R-:W-:Y:S01]  /*0220*/  ISETP.GE.U32.AND.EX P0, PT, R11, UR7, PT, P0 ;  /* 0x000000070b007c0c */ /* 0x000fe2000bf06100 */
[----:B--2---:R-:W-:-:S05]  /*0230*/  FADD R9, R2, R5 ;  /* 0x0000000502097221 */ /* 0x004fca0000000000 */
[----:B------:R1:W-:Y:S07]  /*0240*/  STG.E desc[UR10][R6.64], R9 ;  /* 0x0000000906007986 */ /* 0x0003ee000c10190a */
[----:B------:R-:W-:Y:S05]  /*0250*/  @!P0 BRA `(.L_x_0) ;  /* 0xfffffffc00ac8947 */ /* 0x000fea000383ffff */
[----:B------:R-:W-:Y:S05]  /*0260*/  EXIT ;  /* 0x000000000000794d */ /* 0x000fea0003800000 */
.L_x_1:
[----:B------:R-:W-:-:S00]  /*0270*/  BRA `(.L_x_1) ;  /* 0xfffffffc00fc7947 */ /* 0x000fc0000383ffff */
[----:B------:R-:W-:-:S00]  /*0280*/  NOP ;  /* 0x0000000000007918 */ /* 0x000fc00000000000 */
[----:B------:R-:W-:-:S00]  /*0290*/  NOP ;  /* 0x0000000000007918 */ /* 0x000fc00000000000 */
[----:B------:R-:W-:-:S00]  /*02a0*/  NOP ;  /* 0x0000000000007918 */ /* 0x000fc00000000000 */
[----:B------:R-:W-:-:S00]  /*02b0*/  NOP ;  /* 0x0000000000007918 */ /* 0x000fc00000000000 */
[----:B------:R-:W-:-:S00]  /*02c0*/  NOP ;  /* 0x0000000000007918 */ /* 0x000fc00000000000 */
[----:B------:R-:W-:-:S00]  /*02d0*/  NOP ;  /* 0x0000000000007918 */ /* 0x000fc00000000000 */
[----:B------:R-:W-:-:S00]  /*02e0*/  NOP ;  /* 0x0000000000007918 */ /* 0x000fc00000000000 */
[----:B------:R-:W-:-:S00]  /*02f0*/  NOP ;  /* 0x0000000000007918 */ /* 0x000fc00000000000 */
.L_x_2:


//--------------------- .nv.shared.reserved.0     --------------------------
	.section	.nv.shared.reserved.0,"aw",@nobits
	.weak		__nv_reservedSMEM_offset_0_alias
	.size		__nv_reservedSMEM_offset_0_alias, 0, 64
	.other		__nv_reservedSMEM_offset_0_alias,@"STO_CUDA_RESERVED_SHARED STV_DEFAULT"
__nv_reservedSMEM_offset_0_alias:
	.zero		0
	.zero		64


//--------------------- .nv.constant0._Z10add_kernelIfEvPT_PKS0_S3_mm --------------------------
	.section	.nv.constant0._Z10add_kernelIfEvPT_PKS0_S3_mm,"a",@progbits
	.sectionflags	@""
	.align	4
.nv.constant0._Z10add_kernelIfEvPT_PKS0_S3_mm:
	.zero		936


//--------------------- SYMBOLS --------------------------

	.type		.nv.reservedSmem.offset0,@object
	.size		.nv.reservedSmem.offset0,0x4
